	.headerflags	@"EF_CUDA_TEXMODE_UNIFIED EF_CUDA_64BIT_ADDRESS EF_CUDA_ACCELERATORS EF_CUDA_SM90 EF_CUDA_VIRTUAL_SM(EF_CUDA_SM90)"
	.elftype	@"ET_EXEC"


//--------------------- .nv.info                  --------------------------
	.section	.nv.info,"",@"SHT_CUDA_INFO"
	.align	4


	//----- nvinfo : EIATTR_REGCOUNT
	.align		4
        /*0000*/ 	.byte	0x04, 0x2f
        /*0002*/ 	.short	(.L_1 - .L_0)
	.align		4
.L_0:
        /*0004*/ 	.word	index@(triton_poi_fused_max_pool2d_with_indices_0)
        /*0008*/ 	.word	0x0000001d


	//----- nvinfo : EIATTR_MIN_STACK_SIZE
	.align		4
.L_1:
        /*000c*/ 	.byte	0x04, 0x12
        /*000e*/ 	.short	(.L_3 - .L_2)
	.align		4
.L_2:
        /*0010*/ 	.word	index@(triton_poi_fused_max_pool2d_with_indices_0)
        /*0014*/ 	.word	0x00000000


	//----- nvinfo : EIATTR_FRAME_SIZE
	.align		4
.L_3:
        /*0018*/ 	.byte	0x04, 0x11
        /*001a*/ 	.short	(.L_5 - .L_4)
	.align		4
.L_4:
        /*001c*/ 	.word	index@(triton_poi_fused_max_pool2d_with_indices_0)
        /*0020*/ 	.word	0x00000000


	//----- nvinfo : EIATTR_MIN_STACK_SIZE
	.align		4
.L_5:
        /*0024*/ 	.byte	0x04, 0x12
        /*0026*/ 	.short	(.L_7 - .L_6)
	.align		4
.L_6:
        /*0028*/ 	.word	index@(triton_poi_fused_max_pool2d_with_indices_0)
        /*002c*/ 	.word	0x00000000
.L_7:


//--------------------- .nv.info.triton_poi_fused_max_pool2d_with_indices_0 --------------------------
	.section	.nv.info.triton_poi_fused_max_pool2d_with_indices_0,"",@"SHT_CUDA_INFO"
	.sectionflags	@""
	.align	4


	//----- nvinfo : EIATTR_CUDA_API_VERSION
	.align		4
        /*0000*/ 	.byte	0x04, 0x37
        /*0002*/ 	.short	(.L_9 - .L_8)
.L_8:
        /*0004*/ 	.word	0x0000007c


	//----- nvinfo : EIATTR_KPARAM_INFO
	.align		4
.L_9:
        /*0008*/ 	.byte	0x04, 0x17
        /*000a*/ 	.short	(.L_11 - .L_10)
.L_10:
        /*000c*/ 	.word	0x00000000
        /*0010*/ 	.short	0x0003
        /*0012*/ 	.short	0x0018
        /*0014*/ 	.byte	0x00, 0xf0, 0x11, 0x00


	//----- nvinfo : EIATTR_KPARAM_INFO
	.align		4
.L_11:
        /*0018*/ 	.byte	0x04, 0x17
        /*001a*/ 	.short	(.L_13 - .L_12)
.L_12:
        /*001c*/ 	.word	0x00000000
        /*0020*/ 	.short	0x0002
        /*0022*/ 	.short	0x0010
        /*0024*/ 	.byte	0x00, 0xf4, 0x21, 0x00


	//----- nvinfo : EIATTR_KPARAM_INFO
	.align		4
.L_13:
        /*0028*/ 	.byte	0x04, 0x17
        /*002a*/ 	.short	(.L_15 - .L_14)
.L_14:
        /*002c*/ 	.word	0x00000000
        /*0030*/ 	.short	0x0001
        /*0032*/ 	.short	0x0008
        /*0034*/ 	.byte	0x00, 0xf4, 0x21, 0x00


	//----- nvinfo : EIATTR_KPARAM_INFO
	.align		4
.L_15:
        /*0038*/ 	.byte	0x04, 0x17
        /*003a*/ 	.short	(.L_17 - .L_16)
.L_16:
        /*003c*/ 	.word	0x00000000
        /*0040*/ 	.short	0x0000
        /*0042*/ 	.short	0x0000
        /*0044*/ 	.byte	0x00, 0xf4, 0x21, 0x00


	//----- nvinfo : EIATTR_SPARSE_MMA_MASK
	.align		4
.L_17:
        /*0048*/ 	.byte	0x03, 0x50
        /*004a*/ 	.short	0x0000


	//----- nvinfo : EIATTR_MAXREG_COUNT
	.align		4
        /*004c*/ 	.byte	0x03, 0x1b
        /*004e*/ 	.short	0x00ff


	//----- nvinfo : EIATTR_EXIT_INSTR_OFFSETS
	.align		4
        /*0050*/ 	.byte	0x04, 0x1c
        /*0052*/ 	.short	(.L_19 - .L_18)


	//   ....[0]....
.L_18:
        /*0054*/ 	.word	0x00000da0


	//----- nvinfo : EIATTR_REQNTID
	.align		4
.L_19:
        /*0058*/ 	.byte	0x04, 0x10
        /*005a*/ 	.short	(.L_21 - .L_20)
.L_20:
        /*005c*/ 	.word	0x00000080
        /*0060*/ 	.word	0x00000001
        /*0064*/ 	.word	0x00000001


	//----- nvinfo : EIATTR_CBANK_PARAM_SIZE
	.align		4
.L_21:
        /*0068*/ 	.byte	0x03, 0x19
        /*006a*/ 	.short	0x001c


	//----- nvinfo : EIATTR_PARAM_CBANK
	.align		4
        /*006c*/ 	.byte	0x04, 0x0a
        /*006e*/ 	.short	(.L_23 - .L_22)
	.align		4
.L_22:
        /*0070*/ 	.word	index@(.nv.constant0.triton_poi_fused_max_pool2d_with_indices_0)
        /*0074*/ 	.short	0x0210
        /*0076*/ 	.short	0x001c


	//----- nvinfo : EIATTR_SW_WAR
	.align		4
.L_23:
        /*0078*/ 	.byte	0x04, 0x36
        /*007a*/ 	.short	(.L_25 - .L_24)
.L_24:
        /*007c*/ 	.word	0x00000008
.L_25:


//--------------------- .nv.callgraph             --------------------------
	.section	.nv.callgraph,"",@"SHT_CUDA_CALLGRAPH"
	.align	4
	.sectionentsize	8
	.align		4
        /*0000*/ 	.word	0x00000000
	.align		4
        /*0004*/ 	.word	0xffffffff
	.align		4
        /*0008*/ 	.word	0x00000000
	.align		4
        /*000c*/ 	.word	0xfffffffe
	.align		4
        /*0010*/ 	.word	0x00000000
	.align		4
        /*0014*/ 	.word	0xfffffffd
	.align		4
        /*0018*/ 	.word	0x00000000
	.align		4
        /*001c*/ 	.word	0xfffffffc


//--------------------- .text.triton_poi_fused_max_pool2d_with_indices_0 --------------------------
	.section	.text.triton_poi_fused_max_pool2d_with_indices_0,"ax",@progbits
	.align	128
        .global         triton_poi_fused_max_pool2d_with_indices_0
        .type           triton_poi_fused_max_pool2d_with_indices_0,@function
        .size           triton_poi_fused_max_pool2d_with_indices_0,(.L_x_1 - triton_poi_fused_max_pool2d_with_indices_0)
        .other          triton_poi_fused_max_pool2d_with_indices_0,@"STO_CUDA_ENTRY STV_DEFAULT"
triton_poi_fused_max_pool2d_with_indices_0:
.text.triton_poi_fused_max_pool2d_with_indices_0:
[----:B------:R-:W-:Y:S01]  /*0000*/  LDC R1, c[0x0][0x28] ;  /* 0x00000a00ff017b82 */ /* 0x000fe20000000800 */
[----:B------:R-:W1:Y:S01]  /*0010*/  S2R R0, SR_TID.X ;  /* 0x0000000000007919 */ /* 0x000e620000002100 */
[----:B------:R-:W-:Y:S01]  /*0020*/  CS2R R20, SRZ ;  /* 0x0000000000147805 */ /* 0x000fe2000001ff00 */
[----:B------:R-:W-:Y:S01]  /*0030*/  IMAD.MOV.U32 R19, RZ, RZ, RZ ;  /* 0x000000ffff137224 */ /* 0x000fe200078e00ff */
[----:B------:R-:W-:Y:S01]  /*0040*/  ULDC.64 UR4, c[0x0][0x208] ;  /* 0x0000820000047ab9 */ /* 0x000fe20000000a00 */
[----:B------:R-:W2:Y:S01]  /*0050*/  S2R R5, SR_CTAID.X ;  /* 0x0000000000057919 */ /* 0x000ea20000002500 */
[----:B------:R-:W-:Y:S01]  /*0060*/  IMAD.MOV.U32 R16, RZ, RZ, RZ ;  /* 0x000000ffff107224 */ /* 0x000fe200078e00ff */
[----:B------:R-:W-:Y:S01]  /*0070*/  ULDC.64 UR6, c[0x0][0x220] ;  /* 0x0000880000067ab9 */ /* 0x000fe20000000a00 */
[----:B-1----:R-:W-:Y:S01]  /*0080*/  IMAD.SHL.U32 R0, R0, 0x2, RZ ;  /* 0x0000000200007824 */ /* 0x002fe200078e00ff */
[----:B--2---:R-:W-:-:S04]  /*0090*/  SHF.R.S32.HI R3, RZ, 0x17, R5 ;  /* 0x00000017ff037819 */ /* 0x004fc80000011405 */
[----:B------:R-:W-:Y:S02]  /*00a0*/  LOP3.LUT R0, R0, 0xfe, RZ, 0xc0, !PT ;  /* 0x000000fe00007812 */ /* 0x000fe400078ec0ff */
[----:B------:R-:W-:-:S03]  /*00b0*/  SGXT R3, R3, 0x1 ;  /* 0x000000010303781a */ /* 0x000fc60000000200 */
[----:B------:R-:W-:-:S04]  /*00c0*/  IMAD R14, R5, 0x100, R0 ;  /* 0x00000100050e7824 */ /* 0x000fc800078e0200 */
[----:B------:R-:W-:Y:S01]  /*00d0*/  VIADD R12, R14, 0x1 ;  /* 0x000000010e0c7836 */ /* 0x000fe20000000000 */
[----:B------:R-:W-:-:S04]  /*00e0*/  LEA.HI R0, R3, R14, RZ, 0x4 ;  /* 0x0000000e03007211 */ /* 0x000fc800078f20ff */
[----:B------:R-:W-:Y:S02]  /*00f0*/  SHF.R.S32.HI R18, RZ, 0x4, R0 ;  /* 0x00000004ff127819 */ /* 0x000fe40000011400 */
[----:B------:R-:W-:Y:S02]  /*0100*/  LEA.HI R4, R3, R12, RZ, 0x4 ;  /* 0x0000000c03047211 */ /* 0x000fe400078f20ff */
[----:B------:R-:W-:Y:S01]  /*0110*/  LEA.HI R6, R18, R18, RZ, 0x4 ;  /* 0x0000001212067211 */ /* 0x000fe200078f20ff */
[----:B------:R-:W1:Y:S01]  /*0120*/  LDC.64 R2, c[0x0][0x210] ;  /* 0x00008400ff027b82 */ /* 0x000e620000000a00 */
[----:B------:R-:W-:Y:S01]  /*0130*/  LOP3.LUT R13, R0, 0xfffffff0, RZ, 0xc0, !PT ;  /* 0xfffffff0000d7812 */ /* 0x000fe200078ec0ff */
[----:B------:R-:W-:Y:S01]  /*0140*/  IMAD.SHL.U32 R15, R18, 0x40, RZ ;  /* 0x00000040120f7824 */ /* 0x000fe200078e00ff */
[----:B------:R-:W-:Y:S01]  /*0150*/  LOP3.LUT R7, R6, 0xfffffff0, RZ, 0xc0, !PT ;  /* 0xfffffff006077812 */ /* 0x000fe200078ec0ff */
[----:B------:R-:W-:Y:S01]  /*0160*/  IMAD.MOV.U32 R0, RZ, RZ, RZ ;  /* 0x000000ffff007224 */ /* 0x000fe200078e00ff */
[----:B------:R-:W-:Y:S01]  /*0170*/  LOP3.LUT R5, R4, 0xfffffff0, RZ, 0xc0, !PT ;  /* 0xfffffff004057812 */ /* 0x000fe200078ec0ff */
[----:B------:R-:W-:-:S02]  /*0180*/  IMAD.IADD R13, R14, 0x1, -R13 ;  /* 0x000000010e0d7824 */ /* 0x000fc400078e0a0d */
[----:B------:R-:W-:Y:S02]  /*0190*/  IMAD.IADD R18, R18, 0x1, -R7 ;  /* 0x0000000112127824 */ /* 0x000fe400078e0a07 */
[----:B------:R-:W-:Y:S02]  /*01a0*/  IMAD.IADD R12, R12, 0x1, -R5 ;  /* 0x000000010c0c7824 */ /* 0x000fe400078e0a05 */
[--C-:B------:R-:W-:Y:S01]  /*01b0*/  IMAD R17, R13, 0x2, R15.reuse ;  /* 0x000000020d117824 */ /* 0x100fe200078e020f */
[----:B------:R-:W-:Y:S01]  /*01c0*/  ISETP.GT.AND P1, PT, R18, RZ, PT ;  /* 0x000000ff1200720c */ /* 0x000fe20003f24270 */
[C---:B------:R-:W-:Y:S02]  /*01d0*/  IMAD R15, R12.reuse, 0x2, R15 ;  /* 0x000000020c0f7824 */ /* 0x040fe400078e020f */
[----:B------:R-:W-:Y:S01]  /*01e0*/  VIADD R5, R17, 0xffffffdf ;  /* 0xffffffdf11057836 */ /* 0x000fe20000000000 */
[----:B------:R-:W-:Y:S01]  /*01f0*/  ISETP.GT.AND P3, PT, R13, RZ, P1 ;  /* 0x000000ff0d00720c */ /* 0x000fe20000f64270 */
[----:B------:R-:W-:Y:S01]  /*0200*/  VIADD R9, R15, 0xffffffdf ;  /* 0xffffffdf0f097836 */ /* 0x000fe20000000000 */
[----:B------:R-:W-:Y:S01]  /*0210*/  ISETP.GT.AND P2, PT, R13, -0x1, P1 ;  /* 0xffffffff0d00780c */ /* 0x000fe20000f44270 */
[----:B------:R-:W-:Y:S01]  /*0220*/  VIADD R11, R15, 0xffffffe0 ;  /* 0xffffffe00f0b7836 */ /* 0x000fe20000000000 */
[C---:B------:R-:W-:Y:S01]  /*0230*/  ISETP.GT.AND P4, PT, R12.reuse, RZ, P1 ;  /* 0x000000ff0c00720c */ /* 0x040fe20000f84270 */
[----:B------:R-:W-:Y:S01]  /*0240*/  VIADD R7, R17, 0xffffffe0 ;  /* 0xffffffe011077836 */ /* 0x000fe20000000000 */
[----:B------:R-:W-:Y:S01]  /*0250*/  ISETP.GT.AND P1, PT, R12, -0x1, P1 ;  /* 0xffffffff0c00780c */ /* 0x000fe20000f24270 */
[----:B-1----:R-:W-:-:S04]  /*0260*/  IMAD.WIDE R4, R5, 0x4, R2 ;  /* 0x0000000405047825 */ /* 0x002fc800078e0202 */
[--C-:B------:R-:W-:Y:S02]  /*0270*/  IMAD.WIDE R8, R9, 0x4, R2.reuse ;  /* 0x0000000409087825 */ /* 0x100fe400078e0202 */
[----:B------:R1:W2:Y:S02]  /*0280*/  @P3 LDG.E.EL R20, desc[UR4][R4.64] ;  /* 0x0000000404143981 */ /* 0x0002a4000c2e1900 */
[--C-:B------:R-:W-:Y:S02]  /*0290*/  IMAD.WIDE R10, R11, 0x4, R2.reuse ;  /* 0x000000040b0a7825 */ /* 0x100fe400078e0202 */
[----:B------:R-:W3:Y:S02]  /*02a0*/  @P4 LDG.E.EL R19, desc[UR4][R8.64] ;  /* 0x0000000408134981 */ /* 0x000ee4000c2e1900 */
[----:B------:R-:W-:Y:S02]  /*02b0*/  IMAD.WIDE R6, R7, 0x4, R2 ;  /* 0x0000000407067825 */ /* 0x000fe400078e0202 */
[----:B------:R4:W5:Y:S02]  /*02c0*/  @P1 LDG.E.EL R16, desc[UR4][R10.64] ;  /* 0x000000040a101981 */ /* 0x000964000c2e1900 */
[----:B------:R-:W-:-:S02]  /*02d0*/  VIADD R23, R15, 0xffffffe1 ;  /* 0xffffffe10f177836 */ /* 0x000fc40000000000 */
[----:B------:R-:W5:Y:S01]  /*02e0*/  @P2 LDG.E.EL R0, desc[UR4][R6.64] ;  /* 0x0000000406002981 */ /* 0x000f62000c2e1900 */
[----:B------:R-:W-:Y:S02]  /*02f0*/  VIADD R25, R17, 0xffffffe1 ;  /* 0xffffffe111197836 */ /* 0x000fe40000000000 */
[----:B------:R-:W-:Y:S01]  /*0300*/  IMAD.WIDE R22, R23, 0x4, R2 ;  /* 0x0000000417167825 */ /* 0x000fe200078e0202 */
[----:B------:R-:W-:-:S03]  /*0310*/  ISETP.GT.AND P0, PT, R18, -0x1, PT ;  /* 0xffffffff1200780c */ /* 0x000fc60003f04270 */
[----:B------:R-:W-:Y:S01]  /*0320*/  IMAD.MOV.U32 R26, RZ, RZ, RZ ;  /* 0x000000ffff1a7224 */ /* 0x000fe200078e00ff */
[----:B------:R4:W5:Y:S01]  /*0330*/  @P1 LDG.E.EL R21, desc[UR4][R22.64] ;  /* 0x0000000416151981 */ /* 0x000962000c2e1900 */
[----:B------:R-:W-:Y:S01]  /*0340*/  IMAD.WIDE R24, R25, 0x4, R2 ;  /* 0x0000000419187825 */ /* 0x000fe200078e0202 */
[----:B------:R-:W-:-:S03]  /*0350*/  ISETP.GT.AND P6, PT, R13, RZ, P0 ;  /* 0x000000ff0d00720c */ /* 0x000fc600007c4270 */
[----:B-1----:R-:W-:Y:S01]  /*0360*/  VIADD R5, R17, 0xffffffff ;  /* 0xffffffff11057836 */ /* 0x002fe20000000000 */
[----:B------:R-:W5:Y:S01]  /*0370*/  @P2 LDG.E.EL R26, desc[UR4][R24.64] ;  /* 0x00000004181a2981 */ /* 0x000f62000c2e1900 */
[----:B----4-:R-:W-:Y:S02]  /*0380*/  CS2R R10, SRZ ;  /* 0x00000000000a7805 */ /* 0x010fe4000001ff00 */
[----:B------:R-:W-:Y:S01]  /*0390*/  IMAD.WIDE R4, R5, 0x4, R2 ;  /* 0x0000000405047825 */ /* 0x000fe200078e0202 */
[----:B------:R-:W-:-:S05]  /*03a0*/  ISETP.GT.AND P0, PT, R12, RZ, P0 ;  /* 0x000000ff0c00720c */ /* 0x000fca0000704270 */
[----:B------:R-:W4:Y:S01]  /*03b0*/  @P6 LDG.E.EL R10, desc[UR4][R4.64] ;  /* 0x00000004040a6981 */ /* 0x000f22000c2e1900 */
[----:B0-----:R-:W-:Y:S02]  /*03c0*/  IMAD.MOV.U32 R22, RZ, RZ, RZ ;  /* 0x000000ffff167224 */ /* 0x001fe400078e00ff */
[----:B------:R-:W-:-:S05]  /*03d0*/  IMAD.WIDE R8, R15, 0x4, R2 ;  /* 0x000000040f087825 */ /* 0x000fca00078e0202 */
[----:B------:R-:W4:Y:S01]  /*03e0*/  @P0 LDG.E.EL R22, desc[UR4][R8.64+-0x4] ;  /* 0xfffffc0408160981 */ /* 0x000f22000c2e1900 */
[----:B------:R-:W-:-:S04]  /*03f0*/  VIADD R7, R17, 0x1f ;  /* 0x0000001f11077836 */ /* 0x000fc80000000000 */
[----:B------:R-:W-:-:S05]  /*0400*/  IMAD.WIDE R6, R7, 0x4, R2 ;  /* 0x0000000407067825 */ /* 0x000fca00078e0202 */
[----:B------:R0:W4:Y:S01]  /*0410*/  @P6 LDG.E.EL R11, desc[UR4][R6.64] ;  /* 0x00000004060b6981 */ /* 0x000122000c2e1900 */
[----:B------:R-:W-:Y:S01]  /*0420*/  LOP3.LUT R13, R18, R13, RZ, 0xfc, !PT ;  /* 0x0000000d120d7212 */ /* 0x000fe200078efcff */
[----:B0-----:R-:W-:Y:S01]  /*0430*/  IMAD.MOV.U32 R6, RZ, RZ, RZ ;  /* 0x000000ffff067224 */ /* 0x001fe200078e00ff */
[----:B--2---:R-:W-:Y:S02]  /*0440*/  SEL R23, R20, 0xff800000, P3 ;  /* 0xff80000014177807 */ /* 0x004fe40001800000 */
[----:B---3--:R-:W-:Y:S02]  /*0450*/  SEL R20, R19, 0xff800000, P4 ;  /* 0xff80000013147807 */ /* 0x008fe40002000000 */
[----:B-----5:R-:W-:Y:S02]  /*0460*/  SEL R19, R16, 0xff800000, P1 ;  /* 0xff80000010137807 */ /* 0x020fe40000800000 */
[----:B------:R-:W-:Y:S02]  /*0470*/  SEL R16, R0, 0xff800000, P2 ;  /* 0xff80000000107807 */ /* 0x000fe40001000000 */
[----:B------:R-:W-:-:S02]  /*0480*/  FSETP.GT.AND P4, PT, R19, R20, PT ;  /* 0x000000141300720b */ /* 0x000fc40003f84000 */
[----:B------:R-:W-:Y:S02]  /*0490*/  FSETP.GT.AND P5, PT, R16, R23, PT ;  /* 0x000000171000720b */ /* 0x000fe40003fa4000 */
[----:B------:R-:W-:-:S04]  /*04a0*/  SEL R4, R21, 0xff800000, P1 ;  /* 0xff80000015047807 */ /* 0x000fc80000800000 */
[----:B------:R-:W-:Y:S02]  /*04b0*/  FSETP.NAN.AND P1, PT, R4, R4, PT ;  /* 0x000000040400720b */ /* 0x000fe40003f28000 */
[----:B------:R-:W-:Y:S02]  /*04c0*/  SEL R5, R26, 0xff800000, P2 ;  /* 0xff8000001a057807 */ /* 0x000fe40001000000 */
[C---:B------:R-:W-:Y:S02]  /*04d0*/  FSETP.NAN.AND P2, PT, R19.reuse, R19, PT ;  /* 0x000000131300720b */ /* 0x040fe40003f48000 */
[----:B------:R-:W-:Y:S02]  /*04e0*/  FSETP.NAN.AND P3, PT, R16, R16, PT ;  /* 0x000000101000720b */ /* 0x000fe40003f68000 */
[----:B------:R-:W-:Y:S02]  /*04f0*/  @!P4 SEL R19, R19, R20, P2 ;  /* 0x000000141313c207 */ /* 0x000fe40001000000 */
[----:B------:R-:W-:-:S02]  /*0500*/  FSETP.NAN.AND P2, PT, R5, R5, PT ;  /* 0x000000050500720b */ /* 0x000fc40003f48000 */
[----:B------:R-:W-:Y:S02]  /*0510*/  @!P5 SEL R16, R16, R23, P3 ;  /* 0x000000171010d207 */ /* 0x000fe40001800000 */
[----:B------:R-:W-:Y:S02]  /*0520*/  FSETP.GEU.AND P3, PT, R19, R4, PT ;  /* 0x000000041300720b */ /* 0x000fe40003f6e000 */
[----:B----4-:R-:W-:Y:S02]  /*0530*/  SEL R10, R10, 0xff800000, P6 ;  /* 0xff8000000a0a7807 */ /* 0x010fe40003000000 */
[----:B------:R-:W-:Y:S02]  /*0540*/  @!P1 SEL R4, R4, R19, !P3 ;  /* 0x0000001304049207 */ /* 0x000fe40005800000 */
[----:B------:R-:W-:Y:S02]  /*0550*/  P2R R20, PR, RZ, 0x10 ;  /* 0x00000010ff147803 */ /* 0x000fe40000000000 */
[----:B------:R-:W-:-:S02]  /*0560*/  FSETP.NAN.AND P1, PT, R10, R10, PT ;  /* 0x0000000a0a00720b */ /* 0x000fc40003f28000 */
[----:B------:R-:W-:-:S04]  /*0570*/  FSETP.GEU.AND P4, PT, R16, R5, PT ;  /* 0x000000051000720b */ /* 0x000fc80003f8e000 */
[----:B------:R-:W-:Y:S02]  /*0580*/  @!P2 SEL R5, R5, R16, !P4 ;  /* 0x000000100505a207 */ /* 0x000fe40006000000 */
[----:B------:R-:W-:Y:S02]  /*0590*/  P2R R19, PR, RZ, 0x10 ;  /* 0x00000010ff137803 */ /* 0x000fe40000000000 */
[----:B------:R-:W-:Y:S02]  /*05a0*/  FSETP.GEU.AND P4, PT, R5, R10, PT ;  /* 0x0000000a0500720b */ /* 0x000fe40003f8e000 */
[----:B------:R-:W-:Y:S02]  /*05b0*/  SEL R7, R22, 0xff800000, P0 ;  /* 0xff80000016077807 */ /* 0x000fe40000000000 */
[----:B------:R-:W-:Y:S02]  /*05c0*/  @!P1 SEL R10, R10, R5, !P4 ;  /* 0x000000050a0a9207 */ /* 0x000fe40006000000 */
[----:B------:R-:W-:-:S02]  /*05d0*/  FSETP.NAN.AND P1, PT, R7, R7, PT ;  /* 0x000000070700720b */ /* 0x000fc40003f28000 */
[----:B------:R-:W-:-:S04]  /*05e0*/  FSETP.GEU.AND P2, PT, R4, R7, PT ;  /* 0x000000070400720b */ /* 0x000fc80003f4e000 */
[----:B------:R-:W-:-:S07]  /*05f0*/  P2R R21, PR, RZ, 0x4 ;  /* 0x00000004ff157803 */ /* 0x000fce0000000000 */
[----:B------:R-:W-:Y:S02]  /*0600*/  @!P1 SEL R7, R7, R4, !P2 ;  /* 0x0000000407079207 */ /* 0x000fe40005000000 */
[----:B------:R-:W-:Y:S01]  /*0610*/  ISETP.GT.AND P2, PT, R13, -0x1, PT ;  /* 0xffffffff0d00780c */ /* 0x000fe20003f44270 */
[----:B------:R-:W-:-:S12]  /*0620*/  IMAD.WIDE R4, R17, 0x4, R2 ;  /* 0x0000000411047825 */ /* 0x000fd800078e0202 */
[----:B------:R-:W2:Y:S01]  /*0630*/  @P2 LDG.E.EL R6, desc[UR4][R4.64] ;  /* 0x0000000404062981 */ /* 0x000ea2000c2e1900 */
[----:B------:R-:W-:Y:S02]  /*0640*/  SEL R0, R11, 0xff800000, P6 ;  /* 0xff8000000b007807 */ /* 0x000fe40003000000 */
[----:B------:R-:W-:Y:S02]  /*0650*/  P2R R16, PR, RZ, 0x10 ;  /* 0x00000010ff107803 */ /* 0x000fe40000000000 */
[----:B------:R-:W-:Y:S02]  /*0660*/  LOP3.LUT R12, R18, R12, RZ, 0xfc, !PT ;  /* 0x0000000c120c7212 */ /* 0x000fe400078efcff */
[----:B--2---:R-:W-:-:S04]  /*0670*/  SEL R11, R6, 0xff800000, P2 ;  /* 0xff800000060b7807 */ /* 0x004fc80001000000 */
[-C--:B------:R-:W-:Y:S02]  /*0680*/  FSETP.NAN.AND P1, PT, R11, R11.reuse, PT ;  /* 0x0000000b0b00720b */ /* 0x080fe40003f28000 */
[----:B------:R-:W-:Y:S01]  /*0690*/  FSETP.GEU.AND P4, PT, R10, R11, PT ;  /* 0x0000000b0a00720b */ /* 0x000fe20003f8e000 */
[----:B------:R-:W-:-:S10]  /*06a0*/  IMAD.MOV.U32 R6, RZ, RZ, RZ ;  /* 0x000000ffff067224 */ /* 0x000fd400078e00ff */
[----:B------:R-:W-:Y:S02]  /*06b0*/  @!P1 SEL R11, R11, R10, !P4 ;  /* 0x0000000a0b0b9207 */ /* 0x000fe40006000000 */
[----:B------:R-:W-:-:S13]  /*06c0*/  ISETP.GT.AND P1, PT, R12, -0x1, PT ;  /* 0xffffffff0c00780c */ /* 0x000fda0003f24270 */
[----:B------:R-:W2:Y:S01]  /*06d0*/  @P1 LDG.E.EL R6, desc[UR4][R8.64] ;  /* 0x0000000408061981 */ /* 0x000ea2000c2e1900 */
[----:B------:R-:W-:Y:S02]  /*06e0*/  P2R R13, PR, RZ, 0x10 ;  /* 0x00000010ff0d7803 */ /* 0x000fe40000000000 */
[----:B--2---:R-:W-:-:S04]  /*06f0*/  SEL R6, R6, 0xff800000, P1 ;  /* 0xff80000006067807 */ /* 0x004fc80000800000 */
[-C--:B------:R-:W-:Y:S02]  /*0700*/  FSETP.NAN.AND P6, PT, R6, R6.reuse, PT ;  /* 0x000000060600720b */ /* 0x080fe40003fc8000 */
[----:B------:R-:W-:-:S11]  /*0710*/  FSETP.GEU.AND P4, PT, R7, R6, PT ;  /* 0x000000060700720b */ /* 0x000fd60003f8e000 */
[----:B------:R-:W-:Y:S01]  /*0720*/  @!P6 SEL R6, R6, R7, !P4 ;  /* 0x000000070606e207 */ /* 0x000fe20006000000 */
[----:B------:R-:W-:-:S06]  /*0730*/  IMAD.MOV.U32 R7, RZ, RZ, RZ ;  /* 0x000000ffff077224 */ /* 0x000fcc00078e00ff */
[----:B------:R-:W2:Y:S01]  /*0740*/  @P2 LDG.E.EL R7, desc[UR4][R4.64+0x4] ;  /* 0x0000040404072981 */ /* 0x000ea2000c2e1900 */
[----:B------:R-:W-:Y:S02]  /*0750*/  P2R R18, PR, RZ, 0x10 ;  /* 0x00000010ff127803 */ /* 0x000fe40000000000 */
[----:B--2---:R-:W-:-:S04]  /*0760*/  SEL R12, R7, 0xff800000, P2 ;  /* 0xff800000070c7807 */ /* 0x004fc80001000000 */
[-C--:B------:R-:W-:Y:S02]  /*0770*/  FSETP.NAN.AND P6, PT, R12, R12.reuse, PT ;  /* 0x0000000c0c00720b */ /* 0x080fe40003fc8000 */
[----:B------:R-:W-:-:S11]  /*0780*/  FSETP.GEU.AND P4, PT, R11, R12, PT ;  /* 0x0000000c0b00720b */ /* 0x000fd60003f8e000 */
[----:B------:R-:W-:Y:S02]  /*0790*/  @!P6 SEL R12, R12, R11, !P4 ;  /* 0x0000000b0c0ce207 */ /* 0x000fe40006000000 */
[----:B------:R-:W-:-:S06]  /*07a0*/  CS2R R10, SRZ ;  /* 0x00000000000a7805 */ /* 0x000fcc000001ff00 */
[----:B------:R0:W2:Y:S01]  /*07b0*/  @P1 LDG.E.EL R10, desc[UR4][R8.64+0x4] ;  /* 0x00000404080a1981 */ /* 0x0000a2000c2e1900 */
[----:B------:R-:W-:Y:S01]  /*07c0*/  P2R R4, PR, RZ, 0x10 ;  /* 0x00000010ff047803 */ /* 0x000fe20000000000 */
[----:B------:R-:W-:Y:S02]  /*07d0*/  IMAD.MOV.U32 R5, RZ, RZ, RZ ;  /* 0x000000ffff057224 */ /* 0x000fe400078e00ff */
[----:B------:R-:W-:Y:S02]  /*07e0*/  VIADD R7, R15, 0x1f ;  /* 0x0000001f0f077836 */ /* 0x000fe40000000000 */
[----:B0-----:R-:W-:-:S04]  /*07f0*/  VIADD R9, R17, 0x20 ;  /* 0x0000002011097836 */ /* 0x001fc80000000000 */
[----:B------:R-:W-:-:S05]  /*0800*/  IMAD.WIDE R8, R9, 0x4, R2 ;  /* 0x0000000409087825 */ /* 0x000fca00078e0202 */
[----:B------:R-:W3:Y:S01]  /*0810*/  @P2 LDG.E.EL R5, desc[UR4][R8.64] ;  /* 0x0000000408052981 */ /* 0x000ee2000c2e1900 */
[----:B--2---:R-:W-:-:S04]  /*0820*/  SEL R10, R10, 0xff800000, P1 ;  /* 0xff8000000a0a7807 */ /* 0x004fc80000800000 */
[-C--:B------:R-:W-:Y:S02]  /*0830*/  FSETP.NAN.AND P6, PT, R10, R10.reuse, PT ;  /* 0x0000000a0a00720b */ /* 0x080fe40003fc8000 */
[----:B------:R-:W-:-:S11]  /*0840*/  FSETP.GEU.AND P4, PT, R6, R10, PT ;  /* 0x0000000a0600720b */ /* 0x000fd60003f8e000 */
[----:B------:R-:W-:Y:S01]  /*0850*/  @!P6 SEL R10, R10, R6, !P4 ;  /* 0x000000060a0ae207 */ /* 0x000fe20006000000 */
[----:B------:R-:W-:-:S05]  /*0860*/  IMAD.WIDE R6, R7, 0x4, R2 ;  /* 0x0000000407067825 */ /* 0x000fca00078e0202 */
[----:B------:R0:W2:Y:S01]  /*0870*/  @P0 LDG.E.EL R11, desc[UR4][R6.64] ;  /* 0x00000004060b0981 */ /* 0x0000a2000c2e1900 */
[-C--:B------:R-:W-:Y:S02]  /*0880*/  FSETP.NAN.AND P6, PT, R0, R0.reuse, PT ;  /* 0x000000000000720b */ /* 0x080fe40003fc8000 */
[----:B---3--:R-:W-:Y:S02]  /*0890*/  SEL R5, R5, 0xff800000, P2 ;  /* 0xff80000005057807 */ /* 0x008fe40001000000 */
[----:B------:R-:W-:Y:S02]  /*08a0*/  P2R R22, PR, RZ, 0x10 ;  /* 0x00000010ff167803 */ /* 0x000fe40000000000 */
[----:B------:R-:W-:Y:S01]  /*08b0*/  FSETP.NAN.AND P4, PT, R5, R5, PT ;  /* 0x000000050500720b */ /* 0x000fe20003f88000 */
[----:B0-----:R-:W-:Y:S01]  /*08c0*/  VIADD R7, R15, 0x20 ;  /* 0x000000200f077836 */ /* 0x001fe20000000000 */
[----:B--2---:R-:W-:Y:S02]  /*08d0*/  SEL R11, R11, 0xff800000, P0 ;  /* 0xff8000000b0b7807 */ /* 0x004fe40000000000 */
[----:B------:R-:W-:-:S04]  /*08e0*/  FSETP.GEU.AND P0, PT, R12, R0, PT ;  /* 0x000000000c00720b */ /* 0x000fc80003f0e000 */
[----:B------:R-:W-:-:S04]  /*08f0*/  @!P6 SEL R0, R0, R12, !P0 ;  /* 0x0000000c0000e207 */ /* 0x000fc80004000000 */
[----:B------:R-:W-:-:S04]  /*0900*/  FSETP.GEU.AND P6, PT, R0, R5, PT ;  /* 0x000000050000720b */ /* 0x000fc80003fce000 */
[----:B------:R-:W-:Y:S02]  /*0910*/  @!P4 SEL R5, R5, R0, !P6 ;  /* 0x000000000505c207 */ /* 0x000fe40007000000 */
[----:B------:R-:W-:Y:S02]  /*0920*/  SEL R0, RZ, 0x1, !P5 ;  /* 0x00000001ff007807 */ /* 0x000fe40006800000 */
[----:B------:R-:W-:Y:S02]  /*0930*/  FSETP.NAN.AND P5, PT, R11, R11, PT ;  /* 0x0000000b0b00720b */ /* 0x000fe40003fa8000 */
[----:B------:R-:W-:-:S04]  /*0940*/  ISETP.NE.AND P4, PT, R20, RZ, PT ;  /* 0x000000ff1400720c */ /* 0x000fc80003f85270 */
[----:B------:R-:W-:Y:S02]  /*0950*/  SEL R6, RZ, 0x1, !P4 ;  /* 0x00000001ff067807 */ /* 0x000fe40006000000 */
[----:B------:R-:W-:-:S05]  /*0960*/  FSETP.GEU.AND P4, PT, R10, R11, PT ;  /* 0x0000000b0a00720b */ /* 0x000fca0003f8e000 */
[----:B------:R-:W-:Y:S02]  /*0970*/  @!P5 SEL R11, R11, R10, !P4 ;  /* 0x0000000a0b0bd207 */ /* 0x000fe40006000000 */
[----:B------:R-:W-:Y:S02]  /*0980*/  ISETP.NE.AND P5, PT, R19, RZ, PT ;  /* 0x000000ff1300720c */ /* 0x000fe40003fa5270 */
[----:B------:R-:W-:Y:S02]  /*0990*/  SEL R8, R6, 0x2, P3 ;  /* 0x0000000206087807 */ /* 0x000fe40001800000 */
[----:B------:R-:W-:Y:S01]  /*09a0*/  SEL R10, R0, 0x2, P5 ;  /* 0x00000002000a7807 */ /* 0x000fe20002800000 */
[----:B------:R-:W-:Y:S02]  /*09b0*/  IMAD.MOV.U32 R0, RZ, RZ, RZ ;  /* 0x000000ffff007224 */ /* 0x000fe400078e00ff */
[----:B------:R-:W-:-:S05]  /*09c0*/  IMAD.WIDE R6, R7, 0x4, R2 ;  /* 0x0000000407067825 */ /* 0x000fca00078e0202 */
[----:B------:R-:W2:Y:S01]  /*09d0*/  @P1 LDG.E.EL R0, desc[UR4][R6.64] ;  /* 0x0000000406001981 */ /* 0x000ea2000c2e1900 */
[----:B------:R-:W-:Y:S02]  /*09e0*/  P2R R12, PR, RZ, 0x1 ;  /* 0x00000001ff0c7803 */ /* 0x000fe40000000000 */
[----:B------:R-:W-:-:S04]  /*09f0*/  ISETP.NE.AND P0, PT, R18, RZ, PT ;  /* 0x000000ff1200720c */ /* 0x000fc80003f05270 */
[----:B------:R-:W-:Y:S02]  /*0a00*/  P2R R18, PR, RZ, 0x1 ;  /* 0x00000001ff127803 */ /* 0x000fe40000000000 */
[----:B------:R-:W-:-:S04]  /*0a10*/  ISETP.NE.AND P0, PT, R13, RZ, PT ;  /* 0x000000ff0d00720c */ /* 0x000fc80003f05270 */
[----:B------:R-:W-:Y:S02]  /*0a20*/  P2R R13, PR, RZ, 0x1 ;  /* 0x00000001ff0d7803 */ /* 0x000fe40000000000 */
[----:B------:R-:W-:-:S04]  /*0a30*/  ISETP.NE.AND P0, PT, R21, RZ, PT ;  /* 0x000000ff1500720c */ /* 0x000fc80003f05270 */
[----:B------:R-:W-:Y:S02]  /*0a40*/  P2R R21, PR, RZ, 0x1 ;  /* 0x00000001ff157803 */ /* 0x000fe40000000000 */
[----:B------:R-:W-:Y:S01]  /*0a50*/  ISETP.NE.AND P0, PT, R16, RZ, PT ;  /* 0x000000ff1000720c */ /* 0x000fe20003f05270 */
[----:B------:R-:W-:Y:S01]  /*0a60*/  VIADD R9, R17, 0x21 ;  /* 0x0000002111097836 */ /* 0x000fe20000000000 */
[----:B--2---:R-:W-:-:S04]  /*0a70*/  SEL R0, R0, 0xff800000, P1 ;  /* 0xff80000000007807 */ /* 0x004fc80000800000 */
[-C--:B------:R-:W-:Y:S02]  /*0a80*/  FSETP.NAN.AND P3, PT, R0, R0.reuse, PT ;  /* 0x000000000000720b */ /* 0x080fe40003f68000 */
[----:B------:R-:W-:-:S11]  /*0a90*/  FSETP.GEU.AND P5, PT, R11, R0, PT ;  /* 0x000000000b00720b */ /* 0x000fd60003fae000 */
[----:B------:R-:W-:Y:S02]  /*0aa0*/  @!P3 SEL R0, R0, R11, !P5 ;  /* 0x0000000b0000b207 */ /* 0x000fe40006800000 */
[----:B------:R-:W-:Y:S02]  /*0ab0*/  SEL R11, R10, 0x3, P0 ;  /* 0x000000030a0b7807 */ /* 0x000fe40000000000 */
[----:B------:R-:W-:Y:S01]  /*0ac0*/  ISETP.NE.AND P0, PT, R21, RZ, PT ;  /* 0x000000ff1500720c */ /* 0x000fe20003f05270 */
[----:B------:R-:W-:-:S03]  /*0ad0*/  IMAD.MOV.U32 R10, RZ, RZ, RZ ;  /* 0x000000ffff0a7224 */ /* 0x000fc600078e00ff */
[----:B------:R-:W-:Y:S01]  /*0ae0*/  SEL R16, R8, 0x3, P0 ;  /* 0x0000000308107807 */ /* 0x000fe20000000000 */
[----:B------:R-:W-:-:S05]  /*0af0*/  IMAD.WIDE R8, R9, 0x4, R2 ;  /* 0x0000000409087825 */ /* 0x000fca00078e0202 */
[----:B------:R-:W2:Y:S01]  /*0b00*/  @P2 LDG.E.EL R10, desc[UR4][R8.64] ;  /* 0x00000004080a2981 */ /* 0x000ea2000c2e1900 */
[----:B------:R-:W-:-:S04]  /*0b10*/  ISETP.NE.AND P0, PT, R13, RZ, PT ;  /* 0x000000ff0d00720c */ /* 0x000fc80003f05270 */
[----:B------:R-:W-:Y:S02]  /*0b20*/  SEL R13, R11, 0x4, P0 ;  /* 0x000000040b0d7807 */ /* 0x000fe40000000000 */
[----:B------:R-:W-:Y:S01]  /*0b30*/  ISETP.NE.AND P0, PT, R18, RZ, PT ;  /* 0x000000ff1200720c */ /* 0x000fe20003f05270 */
[----:B------:R-:W-:-:S03]  /*0b40*/  VIADD R11, R15, 0x21 ;  /* 0x000000210f0b7836 */ /* 0x000fc60000000000 */
[----:B------:R-:W-:Y:S02]  /*0b50*/  SEL R16, R16, 0x4, P0 ;  /* 0x0000000410107807 */ /* 0x000fe40000000000 */
[----:B------:R-:W-:Y:S01]  /*0b60*/  ISETP.NE.AND P0, PT, R12, RZ, PT ;  /* 0x000000ff0c00720c */ /* 0x000fe20003f05270 */
[----:B------:R-:W-:Y:S01]  /*0b70*/  IMAD.MOV.U32 R12, RZ, RZ, RZ ;  /* 0x000000ffff0c7224 */ /* 0x000fe200078e00ff */
[----:B--2---:R-:W-:Y:S01]  /*0b80*/  SEL R6, R10, 0xff800000, P2 ;  /* 0xff8000000a067807 */ /* 0x004fe20001000000 */
[----:B------:R-:W-:-:S05]  /*0b90*/  IMAD.WIDE R10, R11, 0x4, R2 ;  /* 0x000000040b0a7825 */ /* 0x000fca00078e0202 */
[----:B------:R-:W2:Y:S01]  /*0ba0*/  @P1 LDG.E.EL R12, desc[UR4][R10.64] ;  /* 0x000000040a0c1981 */ /* 0x000ea2000c2e1900 */
[----:B------:R-:W-:Y:S02]  /*0bb0*/  SHF.R.S32.HI R3, RZ, 0x1f, R14 ;  /* 0x0000001fff037819 */ /* 0x000fe4000001140e */
[----:B------:R-:W-:Y:S02]  /*0bc0*/  ISETP.NE.AND P2, PT, R4, RZ, PT ;  /* 0x000000ff0400720c */ /* 0x000fe40003f45270 */
[----:B------:R-:W-:Y:S02]  /*0bd0*/  LEA.HI R4, R3, R14, RZ, 0xc ;  /* 0x0000000e03047211 */ /* 0x000fe400078f60ff */
[----:B------:R-:W0:Y:S03]  /*0be0*/  LDC.64 R2, c[0x0][0x218] ;  /* 0x00008600ff027b82 */ /* 0x000e260000000a00 */
[C---:B------:R-:W-:Y:S01]  /*0bf0*/  IMAD.SHL.U32 R8, R4.reuse, 0x2, RZ ;  /* 0x0000000204087824 */ /* 0x040fe200078e00ff */
[----:B------:R-:W-:-:S02]  /*0c00*/  LOP3.LUT R7, R4, 0xfffff000, RZ, 0xc0, !PT ;  /* 0xfffff00004077812 */ /* 0x000fc400078ec0ff */
[----:B------:R-:W-:Y:S02]  /*0c10*/  ISETP.NE.AND P3, PT, R22, RZ, PT ;  /* 0x000000ff1600720c */ /* 0x000fe40003f65270 */
[----:B------:R-:W-:Y:S02]  /*0c20*/  LOP3.LUT R8, R8, 0xffffe000, RZ, 0xc0, !PT ;  /* 0xffffe00008087812 */ /* 0x000fe400078ec0ff */
[----:B------:R-:W-:Y:S02]  /*0c30*/  SEL R13, R13, 0x5, P2 ;  /* 0x000000050d0d7807 */ /* 0x000fe40001000000 */
[----:B------:R-:W-:Y:S02]  /*0c40*/  IADD3 R9, R8, R14, -R7 ;  /* 0x0000000e08097210 */ /* 0x000fe40007ffe807 */
[----:B------:R-:W-:Y:S02]  /*0c50*/  SEL R16, R16, 0x5, P3 ;  /* 0x0000000510107807 */ /* 0x000fe40001800000 */
[----:B------:R-:W-:-:S02]  /*0c60*/  SEL R13, R13, 0x6, P0 ;  /* 0x000000060d0d7807 */ /* 0x000fc40000000000 */
[----:B------:R-:W-:Y:S02]  /*0c70*/  SEL R16, R16, 0x6, P4 ;  /* 0x0000000610107807 */ /* 0x000fe40002000000 */
[----:B------:R-:W-:Y:S02]  /*0c80*/  SEL R13, R13, 0x7, P6 ;  /* 0x000000070d0d7807 */ /* 0x000fe40003000000 */
[----:B------:R-:W-:Y:S02]  /*0c90*/  FSETP.GEU.AND P2, PT, R5, R6, PT ;  /* 0x000000060500720b */ /* 0x000fe40003f4e000 */
[----:B------:R-:W-:Y:S02]  /*0ca0*/  SEL R16, R16, 0x7, P5 ;  /* 0x0000000710107807 */ /* 0x000fe40002800000 */
[----:B------:R-:W-:Y:S02]  /*0cb0*/  SEL R13, R13, 0x8, P2 ;  /* 0x000000080d0d7807 */ /* 0x000fe40001000000 */
[----:B------:R-:W-:-:S02]  /*0cc0*/  IADD3 R8, P4, R14, UR6, RZ ;  /* 0x000000060e087c10 */ /* 0x000fc4000ff9e0ff */
[----:B------:R-:W-:Y:S01]  /*0cd0*/  LOP3.LUT R13, R13, 0xff, RZ, 0xc0, !PT ;  /* 0x000000ff0d0d7812 */ /* 0x000fe200078ec0ff */
[----:B0-----:R-:W-:Y:S01]  /*0ce0*/  IMAD.WIDE R2, R9, 0x4, R2 ;  /* 0x0000000409027825 */ /* 0x001fe200078e0202 */
[----:B------:R-:W-:Y:S02]  /*0cf0*/  LEA.HI.X.SX32 R9, R14, UR7, 0x1, P4 ;  /* 0x000000070e097c11 */ /* 0x000fe4000a0f0eff */
[----:B--2---:R-:W-:Y:S02]  /*0d00*/  SEL R7, R12, 0xff800000, P1 ;  /* 0xff8000000c077807 */ /* 0x004fe40000800000 */
[----:B------:R-:W-:Y:S02]  /*0d10*/  FSETP.NAN.AND P1, PT, R6, R6, PT ;  /* 0x000000060600720b */ /* 0x000fe40003f28000 */
[-C--:B------:R-:W-:Y:S02]  /*0d20*/  FSETP.NAN.AND P0, PT, R7, R7.reuse, PT ;  /* 0x000000070700720b */ /* 0x080fe40003f08000 */
[----:B------:R-:W-:-:S04]  /*0d30*/  FSETP.GEU.AND P3, PT, R0, R7, PT ;  /* 0x000000070000720b */ /* 0x000fc80003f6e000 */
[----:B------:R-:W-:-:S05]  /*0d40*/  SEL R16, R16, 0x8, P3 ;  /* 0x0000000810107807 */ /* 0x000fca0001800000 */
[----:B------:R-:W-:Y:S01]  /*0d50*/  @!P1 SEL R6, R6, R5, !P2 ;  /* 0x0000000506069207 */ /* 0x000fe20005000000 */
[----:B------:R-:W-:Y:S01]  /*0d60*/  IMAD R13, R16, 0x100, R13 ;  /* 0x00000100100d7824 */ /* 0x000fe200078e020d */
[----:B------:R-:W-:-:S05]  /*0d70*/  @!P0 SEL R7, R7, R0, !P3 ;  /* 0x0000000007078207 */ /* 0x000fca0005800000 */
[----:B------:R-:W-:Y:S04]  /*0d80*/  STG.E.64 desc[UR4][R2.64], R6 ;  /* 0x0000000602007986 */ /* 0x000fe8000c101b04 */
[----:B------:R-:W-:Y:S01]  /*0d90*/  STG.E.U16 desc[UR4][R8.64], R13 ;  /* 0x0000000d08007986 */ /* 0x000fe2000c101504 */
[----:B------:R-:W-:Y:S05]  /*0da0*/  EXIT ;  /* 0x000000000000794d */ /* 0x000fea0003800000 */
.L_x_0:
[----:B------:R-:W-:-:S00]  /*0db0*/  BRA `(.L_x_0) ;  /* 0xfffffffc00fc7947 */ /* 0x000fc0000383ffff */
[----:B------:R-:W-:-:S00]  /*0dc0*/  NOP ;  /* 0x0000000000007918 */ /* 0x000fc00000000000 */
        /* <DEDUP_REMOVED lines=11> */
.L_x_1:


//--------------------- .nv.constant0.triton_poi_fused_max_pool2d_with_indices_0 --------------------------
	.section	.nv.constant0.triton_poi_fused_max_pool2d_with_indices_0,"a",@progbits
	.sectionflags	@""
	.align	4
.nv.constant0.triton_poi_fused_max_pool2d_with_indices_0:
	.zero		556
